//
// Generated by NVIDIA NVVM Compiler
//
// Compiler Build ID: CL-36424714
// Cuda compilation tools, release 13.0, V13.0.88
// Based on NVVM 20.0.0
//

.version 9.0
.target sm_100
.address_size 64

	// .globl	_Z6mataddPfS_S_

.visible .entry _Z6mataddPfS_S_(
	.param .u64 .ptr .align 1 _Z6mataddPfS_S__param_0,
	.param .u64 .ptr .align 1 _Z6mataddPfS_S__param_1,
	.param .u64 .ptr .align 1 _Z6mataddPfS_S__param_2
)
{
	.reg .b32 	%r<4>;
	.reg .b32 	%f<4>;
	.reg .b64 	%rd<11>;

	ld.param.u64 	%rd1, [_Z6mataddPfS_S__param_0];
	ld.param.u64 	%rd2, [_Z6mataddPfS_S__param_1];
	ld.param.u64 	%rd3, [_Z6mataddPfS_S__param_2];
	cvta.to.global.u64 	%rd4, %rd3;
	cvta.to.global.u64 	%rd5, %rd2;
	cvta.to.global.u64 	%rd6, %rd1;
	mov.u32 	%r1, %tid.x;
	mov.u32 	%r2, %tid.y;
	mad.lo.s32 	%r3, %r2, 5, %r1;
	mul.wide.u32 	%rd7, %r3, 4;
	add.s64 	%rd8, %rd6, %rd7;
	ld.global.f32 	%f1, [%rd8];
	add.s64 	%rd9, %rd5, %rd7;
	ld.global.f32 	%f2, [%rd9];
	add.f32 	%f3, %f1, %f2;
	add.s64 	%rd10, %rd4, %rd7;
	st.global.f32 	[%rd10], %f3;
	ret;

}


// ===== COMPILED SASS (sm_100) =====

	.target	sm_100

	.elftype	@"ET_EXEC"


//--------------------- .note.nv.tkinfo           --------------------------
	.section	.note.nv.tkinfo,"",@"SHT_NOTE"
	.sectionflags	@"SHF_NOTE_NV_TKINFO"
	.tkinfo
        /*0018*/ 	.word	0x00000002
        /*0030*/ 	.string	""
        /*0030*/ 	.string	"ptxas"
        /*0030*/ 	.string	"Cuda compilation tools, release 13.0, V13.0.88"
        /*0030*/ 	.string	"Build cuda_13.0.r13.0/compiler.36424714_0"
        /*0030*/ 	.string	"-arch sm_100 -m 64 "



//--------------------- .note.nv.cuinfo           --------------------------
	.section	.note.nv.cuinfo,"",@"SHT_NOTE"
	.sectionflags	@"SHF_NOTE_NV_CUINFO"
        /*0018*/ 	.short	0x0002
        /*001a*/ 	.short	0x0064
        /*001c*/ 	.short	0x0082
	.zero		2


//--------------------- .nv.info                  --------------------------
	.section	.nv.info,"",@"SHT_CUDA_INFO"
	.align	4


	//----- nvinfo : EIATTR_REGCOUNT
	.align		4
        /*0000*/ 	.byte	0x04, 0x2f
        /*0002*/ 	.short	(.L_1 - .L_0)
	.align		4
.L_0:
        /*0004*/ 	.word	index@(_Z6mataddPfS_S_)
        /*0008*/ 	.word	0x0000000c


	//----- nvinfo : EIATTR_FRAME_SIZE
	.align		4
.L_1:
        /*000c*/ 	.byte	0x04, 0x11
        /*000e*/ 	.short	(.L_3 - .L_2)
	.align		4
.L_2:
        /*0010*/ 	.word	index@(_Z6mataddPfS_S_)
        /*0014*/ 	.word	0x00000000


	//----- nvinfo : EIATTR_MIN_STACK_SIZE
	.align		4
.L_3:
        /*0018*/ 	.byte	0x04, 0x12
        /*001a*/ 	.short	(.L_5 - .L_4)
	.align		4
.L_4:
        /*001c*/ 	.word	index@(_Z6mataddPfS_S_)
        /*0020*/ 	.word	0x00000000
.L_5:


//--------------------- .nv.compat                --------------------------
	.section	.nv.compat,"",@"SHT_CUDA_COMPAT_INFO"
	.align	4
        /*0000*/ 	.byte	0x02, 0x09, 0x00, 0x00, 0x02, 0x02, 0x01, 0x00, 0x02, 0x05, 0x05, 0x00, 0x03, 0x07, 0x01, 0x01
        /*0010*/ 	.byte	0x02, 0x03, 0x00, 0x00, 0x02, 0x06, 0x01, 0x00, 0x04, 0x0b, 0x08, 0x00, 0x09, 0x00, 0x00, 0x00
        /*0020*/ 	.byte	0x00, 0x00, 0x00, 0x00


//--------------------- .nv.info._Z6mataddPfS_S_  --------------------------
	.section	.nv.info._Z6mataddPfS_S_,"",@"SHT_CUDA_INFO"
	.sectionflags	@""
	.align	4


	//----- nvinfo : EIATTR_CUDA_API_VERSION
	.align		4
        /*0000*/ 	.byte	0x04, 0x37
        /*0002*/ 	.short	(.L_7 - .L_6)
.L_6:
        /*0004*/ 	.word	0x00000082


	//----- nvinfo : EIATTR_KPARAM_INFO
	.align		4
.L_7:
        /*0008*/ 	.byte	0x04, 0x17
        /*000a*/ 	.short	(.L_9 - .L_8)
.L_8:
        /*000c*/ 	.word	0x00000000
        /*0010*/ 	.short	0x0002
        /*0012*/ 	.short	0x0010
        /*0014*/ 	.byte	0x00, 0xf5, 0x21, 0x00


	//----- nvinfo : EIATTR_KPARAM_INFO
	.align		4
.L_9:
        /*0018*/ 	.byte	0x04, 0x17
        /*001a*/ 	.short	(.L_11 - .L_10)
.L_10:
        /*001c*/ 	.word	0x00000000
        /*0020*/ 	.short	0x0001
        /*0022*/ 	.short	0x0008
        /*0024*/ 	.byte	0x00, 0xf5, 0x21, 0x00


	//----- nvinfo : EIATTR_KPARAM_INFO
	.align		4
.L_11:
        /*0028*/ 	.byte	0x04, 0x17
        /*002a*/ 	.short	(.L_13 - .L_12)
.L_12:
        /*002c*/ 	.word	0x00000000
        /*0030*/ 	.short	0x0000
        /*0032*/ 	.short	0x0000
        /*0034*/ 	.byte	0x00, 0xf5, 0x21, 0x00


	//----- nvinfo : EIATTR_SPARSE_MMA_MASK
	.align		4
.L_13:
        /*0038*/ 	.byte	0x03, 0x50
        /*003a*/ 	.short	0x0000


	//----- nvinfo : EIATTR_MAXREG_COUNT
	.align		4
        /*003c*/ 	.byte	0x03, 0x1b
        /*003e*/ 	.short	0x00ff


	//----- nvinfo : EIATTR_MERCURY_ISA_VERSION
	.align		4
        /*0040*/ 	.byte	0x03, 0x5f
        /*0042*/ 	.short	0x0101


	//----- nvinfo : EIATTR_VRC_CTA_INIT_COUNT
	.align		4
        /*0044*/ 	.byte	0x02, 0x4a
	.zero		1
	.zero		1


	//----- nvinfo : EIATTR_EXIT_INSTR_OFFSETS
	.align		4
        /*0048*/ 	.byte	0x04, 0x1c
        /*004a*/ 	.short	(.L_15 - .L_14)


	//   ....[0]....
.L_14:
        /*004c*/ 	.word	0x000000f0


	//----- nvinfo : EIATTR_CBANK_PARAM_SIZE
	.align		4
.L_15:
        /*0050*/ 	.byte	0x03, 0x19
        /*0052*/ 	.short	0x0018


	//----- nvinfo : EIATTR_PARAM_CBANK
	.align		4
        /*0054*/ 	.byte	0x04, 0x0a
        /*0056*/ 	.short	(.L_17 - .L_16)
	.align		4
.L_16:
        /*0058*/ 	.word	index@(.nv.constant0._Z6mataddPfS_S_)
        /*005c*/ 	.short	0x0380
        /*005e*/ 	.short	0x0018


	//----- nvinfo : EIATTR_SW_WAR
	.align		4
.L_17:
        /*0060*/ 	.byte	0x04, 0x36
        /*0062*/ 	.short	(.L_19 - .L_18)
.L_18:
        /*0064*/ 	.word	0x00000008
.L_19:


//--------------------- .nv.callgraph             --------------------------
	.section	.nv.callgraph,"",@"SHT_CUDA_CALLGRAPH"
	.align	4
	.sectionentsize	8
	.align		4
        /*0000*/ 	.word	0x00000000
	.align		4
        /*0004*/ 	.word	0xffffffff
	.align		4
        /*0008*/ 	.word	0x00000000
	.align		4
        /*000c*/ 	.word	0xfffffffe
	.align		4
        /*0010*/ 	.word	0x00000000
	.align		4
        /*0014*/ 	.word	0xfffffffd
	.align		4
        /*0018*/ 	.word	0x00000000
	.align		4
        /*001c*/ 	.word	0xfffffffc


//--------------------- .text._Z6mataddPfS_S_     --------------------------
	.section	.text._Z6mataddPfS_S_,"ax",@progbits
	.align	128
        .global         _Z6mataddPfS_S_
        .type           _Z6mataddPfS_S_,@function
        .size           _Z6mataddPfS_S_,(.L_x_1 - _Z6mataddPfS_S_)
        .other          _Z6mataddPfS_S_,@"STO_CUDA_ENTRY STV_DEFAULT"
_Z6mataddPfS_S_:
.text._Z6mataddPfS_S_:
[----:B------:R-:W-:Y:S01]  /*0000*/  LDC R1, c[0x0][0x37c] ;  /* 0x0000df00ff017b82 */ /* 0x000fe20000000800 */
[----:B------:R-:W0:Y:S07]  /*0010*/  S2R R9, SR_TID.X ;  /* 0x0000000000097919 */ /* 0x000e2e0000002100 */
[----:B------:R-:W1:Y:S01]  /*0020*/  LDC.64 R2, c[0x0][0x380] ;  /* 0x0000e000ff027b82 */ /* 0x000e620000000a00 */
[----:B------:R-:W2:Y:S01]  /*0030*/  LDCU.64 UR4, c[0x0][0x358] ;  /* 0x00006b00ff0477ac */ /* 0x000ea20008000a00 */
[----:B------:R-:W0:Y:S06]  /*0040*/  S2R R0, SR_TID.Y ;  /* 0x0000000000007919 */ /* 0x000e2c0000002200 */
[----:B------:R-:W3:Y:S08]  /*0050*/  LDC.64 R4, c[0x0][0x388] ;  /* 0x0000e200ff047b82 */ /* 0x000ef00000000a00 */
[----:B------:R-:W4:Y:S01]  /*0060*/  LDC.64 R6, c[0x0][0x390] ;  /* 0x0000e400ff067b82 */ /* 0x000f220000000a00 */
[----:B0-----:R-:W-:-:S04]  /*0070*/  IMAD R9, R0, 0x5, R9 ;  /* 0x0000000500097824 */ /* 0x001fc800078e0209 */
[----:B-1----:R-:W-:-:S04]  /*0080*/  IMAD.WIDE.U32 R2, R9, 0x4, R2 ;  /* 0x0000000409027825 */ /* 0x002fc800078e0002 */
[C---:B---3--:R-:W-:Y:S02]  /*0090*/  IMAD.WIDE.U32 R4, R9.reuse, 0x4, R4 ;  /* 0x0000000409047825 */ /* 0x048fe400078e0004 */
[----:B--2---:R-:W2:Y:S04]  /*00a0*/  LDG.E R2, desc[UR4][R2.64] ;  /* 0x0000000402027981 */ /* 0x004ea8000c1e1900 */
[----:B------:R-:W2:Y:S01]  /*00b0*/  LDG.E R5, desc[UR4][R4.64] ;  /* 0x0000000404057981 */ /* 0x000ea2000c1e1900 */
[----:B----4-:R-:W-:-:S04]  /*00c0*/  IMAD.WIDE.U32 R6, R9, 0x4, R6 ;  /* 0x0000000409067825 */ /* 0x010fc800078e0006 */
[----:B--2---:R-:W-:-:S05]  /*00d0*/  FADD R9, R2, R5 ;  /* 0x0000000502097221 */ /* 0x004fca0000000000 */
[----:B------:R-:W-:Y:S01]  /*00e0*/  STG.E desc[UR4][R6.64], R9 ;  /* 0x0000000906007986 */ /* 0x000fe2000c101904 */
[----:B------:R-:W-:Y:S05]  /*00f0*/  EXIT ;  /* 0x000000000000794d */ /* 0x000fea0003800000 */
.L_x_0:
[----:B------:R-:W-:-:S00]  /*0100*/  BRA `(.L_x_0) ;  /* 0xfffffffc00fc7947 */ /* 0x000fc0000383ffff */
[----:B------:R-:W-:-:S00]  /*0110*/  NOP ;  /* 0x0000000000007918 */ /* 0x000fc00000000000 */
        /* <DEDUP_REMOVED lines=14> */
.L_x_1:


//--------------------- .nv.shared.reserved.0     --------------------------
	.section	.nv.shared.reserved.0,"aw",@nobits
	.weak		__nv_reservedSMEM_offset_0_alias
	.size		__nv_reservedSMEM_offset_0_alias, 0, 64
	.other		__nv_reservedSMEM_offset_0_alias,@"STO_CUDA_RESERVED_SHARED STV_DEFAULT"
__nv_reservedSMEM_offset_0_alias:
	.zero		0
	.zero		64


//--------------------- .nv.constant0._Z6mataddPfS_S_ --------------------------
	.section	.nv.constant0._Z6mataddPfS_S_,"a",@progbits
	.sectionflags	@""
	.align	4
.nv.constant0._Z6mataddPfS_S_:
	.zero		920


//--------------------- SYMBOLS --------------------------

	.type		.nv.reservedSmem.offset0,@object
	.size		.nv.reservedSmem.offset0,0x4
